//
// Generated by NVIDIA NVVM Compiler
//
// Compiler Build ID: CL-36424714
// Cuda compilation tools, release 13.0, V13.0.88
// Based on NVVM 20.0.0
//

.version 9.0
.target sm_100
.address_size 64

	// .globl	_Z14multiplyKernelPfPKfS1_i
// _ZZ14multiplyKernelPfPKfS1_iE5tileA has been demoted
// _ZZ14multiplyKernelPfPKfS1_iE5tileB has been demoted

.visible .entry _Z14multiplyKernelPfPKfS1_i(
	.param .u64 .ptr .align 1 _Z14multiplyKernelPfPKfS1_i_param_0,
	.param .u64 .ptr .align 1 _Z14multiplyKernelPfPKfS1_i_param_1,
	.param .u64 .ptr .align 1 _Z14multiplyKernelPfPKfS1_i_param_2,
	.param .u32 _Z14multiplyKernelPfPKfS1_i_param_3
)
{
	.reg .pred 	%p<8>;
	.reg .b32 	%r<43>;
	.reg .b32 	%f<63>;
	.reg .b64 	%rd<13>;
	// demoted variable
	.shared .align 4 .b8 _ZZ14multiplyKernelPfPKfS1_iE5tileA[1024];
	// demoted variable
	.shared .align 4 .b8 _ZZ14multiplyKernelPfPKfS1_iE5tileB[1024];
	ld.param.u64 	%rd3, [_Z14multiplyKernelPfPKfS1_i_param_0];
	ld.param.u64 	%rd4, [_Z14multiplyKernelPfPKfS1_i_param_1];
	ld.param.u64 	%rd5, [_Z14multiplyKernelPfPKfS1_i_param_2];
	ld.param.u32 	%r24, [_Z14multiplyKernelPfPKfS1_i_param_3];
	mov.u32 	%r40, %tid.y;
	mov.u32 	%r38, %tid.x;
	mov.u32 	%r25, %ctaid.y;
	shl.b32 	%r26, %r25, 4;
	add.s32 	%r3, %r26, %r40;
	mov.u32 	%r27, %ctaid.x;
	shl.b32 	%r4, %r27, 4;
	add.s32 	%r5, %r4, %r38;
	setp.lt.s32 	%p1, %r24, 1;
	mov.f32 	%f62, 0f00000000;
	@%p1 bra 	$L__BB0_7;
	add.s32 	%r28, %r24, 15;
	shr.u32 	%r29, %r28, 4;
	shl.b32 	%r30, %r40, 6;
	mov.u32 	%r31, _ZZ14multiplyKernelPfPKfS1_iE5tileA;
	add.s32 	%r6, %r31, %r30;
	shl.b32 	%r32, %r38, 2;
	add.s32 	%r7, %r6, %r32;
	mov.u32 	%r33, _ZZ14multiplyKernelPfPKfS1_iE5tileB;
	add.s32 	%r9, %r33, %r32;
	add.s32 	%r8, %r9, %r30;
	neg.s32 	%r42, %r29;
	mad.lo.s32 	%r34, %r40, %r24, %r38;
	add.s32 	%r41, %r34, %r4;
	shl.b32 	%r12, %r24, 4;
	mad.lo.s32 	%r39, %r24, %r3, %r38;
	cvta.to.global.u64 	%rd1, %rd4;
	cvta.to.global.u64 	%rd2, %rd5;
	mov.f32 	%f62, 0f00000000;
$L__BB0_2:
	setp.ge.u32 	%p2, %r3, %r24;
	setp.ge.s32 	%p3, %r38, %r24;
	mov.f32 	%f60, 0f00000000;
	or.pred  	%p4, %p2, %p3;
	@%p4 bra 	$L__BB0_4;
	mul.wide.u32 	%rd6, %r39, 4;
	add.s64 	%rd7, %rd1, %rd6;
	ld.global.f32 	%f60, [%rd7];
$L__BB0_4:
	st.shared.f32 	[%r7], %f60;
	max.s32 	%r35, %r5, %r40;
	setp.ge.s32 	%p5, %r35, %r24;
	mov.f32 	%f61, 0f00000000;
	@%p5 bra 	$L__BB0_6;
	mul.wide.s32 	%rd8, %r41, 4;
	add.s64 	%rd9, %rd2, %rd8;
	ld.global.f32 	%f61, [%rd9];
$L__BB0_6:
	st.shared.f32 	[%r8], %f61;
	bar.sync 	0;
	ld.shared.f32 	%f12, [%r6];
	ld.shared.f32 	%f13, [%r9];
	fma.rn.f32 	%f14, %f12, %f13, %f62;
	ld.shared.f32 	%f15, [%r6+4];
	ld.shared.f32 	%f16, [%r9+64];
	fma.rn.f32 	%f17, %f15, %f16, %f14;
	ld.shared.f32 	%f18, [%r6+8];
	ld.shared.f32 	%f19, [%r9+128];
	fma.rn.f32 	%f20, %f18, %f19, %f17;
	ld.shared.f32 	%f21, [%r6+12];
	ld.shared.f32 	%f22, [%r9+192];
	fma.rn.f32 	%f23, %f21, %f22, %f20;
	ld.shared.f32 	%f24, [%r6+16];
	ld.shared.f32 	%f25, [%r9+256];
	fma.rn.f32 	%f26, %f24, %f25, %f23;
	ld.shared.f32 	%f27, [%r6+20];
	ld.shared.f32 	%f28, [%r9+320];
	fma.rn.f32 	%f29, %f27, %f28, %f26;
	ld.shared.f32 	%f30, [%r6+24];
	ld.shared.f32 	%f31, [%r9+384];
	fma.rn.f32 	%f32, %f30, %f31, %f29;
	ld.shared.f32 	%f33, [%r6+28];
	ld.shared.f32 	%f34, [%r9+448];
	fma.rn.f32 	%f35, %f33, %f34, %f32;
	ld.shared.f32 	%f36, [%r6+32];
	ld.shared.f32 	%f37, [%r9+512];
	fma.rn.f32 	%f38, %f36, %f37, %f35;
	ld.shared.f32 	%f39, [%r6+36];
	ld.shared.f32 	%f40, [%r9+576];
	fma.rn.f32 	%f41, %f39, %f40, %f38;
	ld.shared.f32 	%f42, [%r6+40];
	ld.shared.f32 	%f43, [%r9+640];
	fma.rn.f32 	%f44, %f42, %f43, %f41;
	ld.shared.f32 	%f45, [%r6+44];
	ld.shared.f32 	%f46, [%r9+704];
	fma.rn.f32 	%f47, %f45, %f46, %f44;
	ld.shared.f32 	%f48, [%r6+48];
	ld.shared.f32 	%f49, [%r9+768];
	fma.rn.f32 	%f50, %f48, %f49, %f47;
	ld.shared.f32 	%f51, [%r6+52];
	ld.shared.f32 	%f52, [%r9+832];
	fma.rn.f32 	%f53, %f51, %f52, %f50;
	ld.shared.f32 	%f54, [%r6+56];
	ld.shared.f32 	%f55, [%r9+896];
	fma.rn.f32 	%f56, %f54, %f55, %f53;
	ld.shared.f32 	%f57, [%r6+60];
	ld.shared.f32 	%f58, [%r9+960];
	fma.rn.f32 	%f62, %f57, %f58, %f56;
	bar.sync 	0;
	add.s32 	%r42, %r42, 1;
	setp.ne.s32 	%p6, %r42, 0;
	add.s32 	%r41, %r41, %r12;
	add.s32 	%r40, %r40, 16;
	add.s32 	%r39, %r39, 16;
	add.s32 	%r38, %r38, 16;
	@%p6 bra 	$L__BB0_2;
$L__BB0_7:
	max.s32 	%r36, %r3, %r5;
	setp.ge.s32 	%p7, %r36, %r24;
	@%p7 bra 	$L__BB0_9;
	mad.lo.s32 	%r37, %r24, %r3, %r5;
	cvta.to.global.u64 	%rd10, %rd3;
	mul.wide.s32 	%rd11, %r37, 4;
	add.s64 	%rd12, %rd10, %rd11;
	st.global.f32 	[%rd12], %f62;
$L__BB0_9:
	ret;

}
	// .globl	_Z29extractDiagonalAndOffDiagonalPfS_S_i
.visible .entry _Z29extractDiagonalAndOffDiagonalPfS_S_i(
	.param .u64 .ptr .align 1 _Z29extractDiagonalAndOffDiagonalPfS_S_i_param_0,
	.param .u64 .ptr .align 1 _Z29extractDiagonalAndOffDiagonalPfS_S_i_param_1,
	.param .u64 .ptr .align 1 _Z29extractDiagonalAndOffDiagonalPfS_S_i_param_2,
	.param .u32 _Z29extractDiagonalAndOffDiagonalPfS_S_i_param_3
)
{
	.reg .pred 	%p<3>;
	.reg .b32 	%r<14>;
	.reg .b32 	%f<3>;
	.reg .b64 	%rd<15>;

	ld.param.u64 	%rd4, [_Z29extractDiagonalAndOffDiagonalPfS_S_i_param_0];
	ld.param.u64 	%rd5, [_Z29extractDiagonalAndOffDiagonalPfS_S_i_param_1];
	ld.param.u64 	%rd6, [_Z29extractDiagonalAndOffDiagonalPfS_S_i_param_2];
	ld.param.u32 	%r4, [_Z29extractDiagonalAndOffDiagonalPfS_S_i_param_3];
	cvta.to.global.u64 	%rd1, %rd6;
	cvta.to.global.u64 	%rd2, %rd4;
	cvta.to.global.u64 	%rd3, %rd5;
	mov.u32 	%r5, %ctaid.y;
	mov.u32 	%r6, %ntid.y;
	mov.u32 	%r7, %tid.y;
	mad.lo.s32 	%r1, %r5, %r6, %r7;
	mov.u32 	%r8, %ctaid.x;
	mov.u32 	%r9, %ntid.x;
	mov.u32 	%r10, %tid.x;
	mad.lo.s32 	%r2, %r8, %r9, %r10;
	max.s32 	%r11, %r1, %r2;
	setp.ge.s32 	%p1, %r11, %r4;
	@%p1 bra 	$L__BB1_4;
	mad.lo.s32 	%r3, %r4, %r1, %r2;
	setp.ne.s32 	%p2, %r1, %r2;
	@%p2 bra 	$L__BB1_3;
	mul.wide.s32 	%rd11, %r3, 4;
	add.s64 	%rd12, %rd2, %rd11;
	ld.global.f32 	%f2, [%rd12];
	add.s64 	%rd13, %rd3, %rd11;
	st.global.f32 	[%rd13], %f2;
	add.s64 	%rd14, %rd1, %rd11;
	mov.b32 	%r13, 0;
	st.global.u32 	[%rd14], %r13;
	bra.uni 	$L__BB1_4;
$L__BB1_3:
	mul.wide.s32 	%rd7, %r3, 4;
	add.s64 	%rd8, %rd3, %rd7;
	mov.b32 	%r12, 0;
	st.global.u32 	[%rd8], %r12;
	add.s64 	%rd9, %rd2, %rd7;
	ld.global.f32 	%f1, [%rd9];
	add.s64 	%rd10, %rd1, %rd7;
	st.global.f32 	[%rd10], %f1;
$L__BB1_4:
	ret;

}
	// .globl	_Z14invertDiagonalPfS_i
.visible .entry _Z14invertDiagonalPfS_i(
	.param .u64 .ptr .align 1 _Z14invertDiagonalPfS_i_param_0,
	.param .u64 .ptr .align 1 _Z14invertDiagonalPfS_i_param_1,
	.param .u32 _Z14invertDiagonalPfS_i_param_2
)
{
	.reg .pred 	%p<3>;
	.reg .b32 	%r<7>;
	.reg .b32 	%f<4>;
	.reg .b64 	%rd<8>;

	ld.param.u64 	%rd1, [_Z14invertDiagonalPfS_i_param_0];
	ld.param.u64 	%rd2, [_Z14invertDiagonalPfS_i_param_1];
	ld.param.u32 	%r2, [_Z14invertDiagonalPfS_i_param_2];
	mov.u32 	%r3, %ctaid.x;
	mov.u32 	%r4, %ntid.x;
	mov.u32 	%r5, %tid.x;
	mad.lo.s32 	%r1, %r3, %r4, %r5;
	setp.ge.s32 	%p1, %r1, %r2;
	@%p1 bra 	$L__BB2_2;
	cvta.to.global.u64 	%rd3, %rd1;
	cvta.to.global.u64 	%rd4, %rd2;
	mad.lo.s32 	%r6, %r2, %r1, %r1;
	mul.wide.s32 	%rd5, %r6, 4;
	add.s64 	%rd6, %rd3, %rd5;
	ld.global.f32 	%f1, [%rd6];
	setp.neu.f32 	%p2, %f1, 0f00000000;
	rcp.rn.f32 	%f2, %f1;
	selp.f32 	%f3, %f2, 0f00000000, %p2;
	add.s64 	%rd7, %rd4, %rd5;
	st.global.f32 	[%rd7], %f3;
$L__BB2_2:
	ret;

}
	// .globl	_Z14combineResultsPfS_S_S_i
.visible .entry _Z14combineResultsPfS_S_S_i(
	.param .u64 .ptr .align 1 _Z14combineResultsPfS_S_S_i_param_0,
	.param .u64 .ptr .align 1 _Z14combineResultsPfS_S_S_i_param_1,
	.param .u64 .ptr .align 1 _Z14combineResultsPfS_S_S_i_param_2,
	.param .u64 .ptr .align 1 _Z14combineResultsPfS_S_S_i_param_3,
	.param .u32 _Z14combineResultsPfS_S_S_i_param_4
)
{
	.reg .pred 	%p<2>;
	.reg .b32 	%r<12>;
	.reg .b32 	%f<6>;
	.reg .b64 	%rd<14>;

	ld.param.u64 	%rd1, [_Z14combineResultsPfS_S_S_i_param_0];
	ld.param.u64 	%rd2, [_Z14combineResultsPfS_S_S_i_param_1];
	ld.param.u64 	%rd3, [_Z14combineResultsPfS_S_S_i_param_2];
	ld.param.u64 	%rd4, [_Z14combineResultsPfS_S_S_i_param_3];
	ld.param.u32 	%r3, [_Z14combineResultsPfS_S_S_i_param_4];
	mov.u32 	%r4, %ctaid.y;
	mov.u32 	%r5, %ntid.y;
	mov.u32 	%r6, %tid.y;
	mad.lo.s32 	%r1, %r4, %r5, %r6;
	mov.u32 	%r7, %ctaid.x;
	mov.u32 	%r8, %ntid.x;
	mov.u32 	%r9, %tid.x;
	mad.lo.s32 	%r2, %r7, %r8, %r9;
	max.s32 	%r10, %r1, %r2;
	setp.ge.s32 	%p1, %r10, %r3;
	@%p1 bra 	$L__BB3_2;
	cvta.to.global.u64 	%rd5, %rd1;
	cvta.to.global.u64 	%rd6, %rd2;
	cvta.to.global.u64 	%rd7, %rd3;
	cvta.to.global.u64 	%rd8, %rd4;
	mad.lo.s32 	%r11, %r3, %r1, %r2;
	mul.wide.s32 	%rd9, %r11, 4;
	add.s64 	%rd10, %rd5, %rd9;
	ld.global.f32 	%f1, [%rd10];
	add.s64 	%rd11, %rd6, %rd9;
	ld.global.f32 	%f2, [%rd11];
	sub.f32 	%f3, %f1, %f2;
	add.s64 	%rd12, %rd7, %rd9;
	ld.global.f32 	%f4, [%rd12];
	add.f32 	%f5, %f3, %f4;
	add.s64 	%rd13, %rd8, %rd9;
	st.global.f32 	[%rd13], %f5;
$L__BB3_2:
	ret;

}


// ===== COMPILED SASS (sm_100) =====

	.target	sm_100

	.elftype	@"ET_EXEC"


//--------------------- .note.nv.tkinfo           --------------------------
	.section	.note.nv.tkinfo,"",@"SHT_NOTE"
	.sectionflags	@"SHF_NOTE_NV_TKINFO"
	.tkinfo
        /*0018*/ 	.word	0x00000002
        /*0030*/ 	.string	""
        /*0030*/ 	.string	"ptxas"
        /*0030*/ 	.string	"Cuda compilation tools, release 13.0, V13.0.88"
        /*0030*/ 	.string	"Build cuda_13.0.r13.0/compiler.36424714_0"
        /*0030*/ 	.string	"-arch sm_100 -m 64 "



//--------------------- .note.nv.cuinfo           --------------------------
	.section	.note.nv.cuinfo,"",@"SHT_NOTE"
	.sectionflags	@"SHF_NOTE_NV_CUINFO"
        /*0018*/ 	.short	0x0002
        /*001a*/ 	.short	0x0064
        /*001c*/ 	.short	0x0082
	.zero		2


//--------------------- .nv.info                  --------------------------
	.section	.nv.info,"",@"SHT_CUDA_INFO"
	.align	4


	//----- nvinfo : EIATTR_REGCOUNT
	.align		4
        /*0000*/ 	.byte	0x04, 0x2f
        /*0002*/ 	.short	(.L_1 - .L_0)
	.align		4
.L_0:
        /*0004*/ 	.word	index@(_Z14multiplyKernelPfPKfS1_i)
        /*0008*/ 	.word	0x00000020


	//----- nvinfo : EIATTR_FRAME_SIZE
	.align		4
.L_1:
        /*000c*/ 	.byte	0x04, 0x11
        /*000e*/ 	.short	(.L_3 - .L_2)
	.align		4
.L_2:
        /*0010*/ 	.word	index@(_Z14multiplyKernelPfPKfS1_i)
        /*0014*/ 	.word	0x00000000


	//----- nvinfo : EIATTR_REGCOUNT
	.align		4
.L_3:
        /*0018*/ 	.byte	0x04, 0x2f
        /*001a*/ 	.short	(.L_5 - .L_4)
	.align		4
.L_4:
        /*001c*/ 	.word	index@(_Z29extractDiagonalAndOffDiagonalPfS_S_i)
        /*0020*/ 	.word	0x0000000c


	//----- nvinfo : EIATTR_FRAME_SIZE
	.align		4
.L_5:
        /*0024*/ 	.byte	0x04, 0x11
        /*0026*/ 	.short	(.L_7 - .L_6)
	.align		4
.L_6:
        /*0028*/ 	.word	index@(_Z29extractDiagonalAndOffDiagonalPfS_S_i)
        /*002c*/ 	.word	0x00000000


	//----- nvinfo : EIATTR_REGCOUNT
	.align		4
.L_7:
        /*0030*/ 	.byte	0x04, 0x2f
        /*0032*/ 	.short	(.L_9 - .L_8)
	.align		4
.L_8:
        /*0034*/ 	.word	index@(_Z14invertDiagonalPfS_i)
        /*0038*/ 	.word	0x0000000e


	//----- nvinfo : EIATTR_FRAME_SIZE
	.align		4
.L_9:
        /*003c*/ 	.byte	0x04, 0x11
        /*003e*/ 	.short	(.L_11 - .L_10)
	.align		4
.L_10:
        /*0040*/ 	.word	index@($__internal_0_$__cuda_sm20_rcp_rn_f32_slowpath)
        /*0044*/ 	.word	0x00000000


	//----- nvinfo : EIATTR_FRAME_SIZE
	.align		4
.L_11:
        /*0048*/ 	.byte	0x04, 0x11
        /*004a*/ 	.short	(.L_13 - .L_12)
	.align		4
.L_12:
        /*004c*/ 	.word	index@(_Z14invertDiagonalPfS_i)
        /*0050*/ 	.word	0x00000000


	//----- nvinfo : EIATTR_REGCOUNT
	.align		4
.L_13:
        /*0054*/ 	.byte	0x04, 0x2f
        /*0056*/ 	.short	(.L_15 - .L_14)
	.align		4
.L_14:
        /*0058*/ 	.word	index@(_Z14combineResultsPfS_S_S_i)
        /*005c*/ 	.word	0x0000000e


	//----- nvinfo : EIATTR_FRAME_SIZE
	.align		4
.L_15:
        /*0060*/ 	.byte	0x04, 0x11
        /*0062*/ 	.short	(.L_17 - .L_16)
	.align		4
.L_16:
        /*0064*/ 	.word	index@(_Z14combineResultsPfS_S_S_i)
        /*0068*/ 	.word	0x00000000


	//----- nvinfo : EIATTR_MIN_STACK_SIZE
	.align		4
.L_17:
        /*006c*/ 	.byte	0x04, 0x12
        /*006e*/ 	.short	(.L_19 - .L_18)
	.align		4
.L_18:
        /*0070*/ 	.word	index@(_Z14combineResultsPfS_S_S_i)
        /*0074*/ 	.word	0x00000000


	//----- nvinfo : EIATTR_MIN_STACK_SIZE
	.align		4
.L_19:
        /*0078*/ 	.byte	0x04, 0x12
        /*007a*/ 	.short	(.L_21 - .L_20)
	.align		4
.L_20:
        /*007c*/ 	.word	index@(_Z14invertDiagonalPfS_i)
        /*0080*/ 	.word	0x00000000


	//----- nvinfo : EIATTR_MIN_STACK_SIZE
	.align		4
.L_21:
        /*0084*/ 	.byte	0x04, 0x12
        /*0086*/ 	.short	(.L_23 - .L_22)
	.align		4
.L_22:
        /*0088*/ 	.word	index@(_Z29extractDiagonalAndOffDiagonalPfS_S_i)
        /*008c*/ 	.word	0x00000000


	//----- nvinfo : EIATTR_MIN_STACK_SIZE
	.align		4
.L_23:
        /*0090*/ 	.byte	0x04, 0x12
        /*0092*/ 	.short	(.L_25 - .L_24)
	.align		4
.L_24:
        /*0094*/ 	.word	index@(_Z14multiplyKernelPfPKfS1_i)
        /*0098*/ 	.word	0x00000000
.L_25:


//--------------------- .nv.compat                --------------------------
	.section	.nv.compat,"",@"SHT_CUDA_COMPAT_INFO"
	.align	4
        /*0000*/ 	.byte	0x02, 0x09, 0x00, 0x00, 0x02, 0x02, 0x01, 0x00, 0x02, 0x05, 0x05, 0x00, 0x03, 0x07, 0x01, 0x01
        /*0010*/ 	.byte	0x02, 0x03, 0x00, 0x00, 0x02, 0x06, 0x01, 0x00, 0x04, 0x0b, 0x08, 0x00, 0x09, 0x00, 0x00, 0x00
        /*0020*/ 	.byte	0x00, 0x00, 0x00, 0x00


//--------------------- .nv.info._Z14combineResultsPfS_S_S_i --------------------------
	.section	.nv.info._Z14combineResultsPfS_S_S_i,"",@"SHT_CUDA_INFO"
	.sectionflags	@""
	.align	4


	//----- nvinfo : EIATTR_CUDA_API_VERSION
	.align		4
        /*0000*/ 	.byte	0x04, 0x37
        /*0002*/ 	.short	(.L_27 - .L_26)
.L_26:
        /*0004*/ 	.word	0x00000082


	//----- nvinfo : EIATTR_KPARAM_INFO
	.align		4
.L_27:
        /*0008*/ 	.byte	0x04, 0x17
        /*000a*/ 	.short	(.L_29 - .L_28)
.L_28:
        /*000c*/ 	.word	0x00000000
        /*0010*/ 	.short	0x0004
        /*0012*/ 	.short	0x0020
        /*0014*/ 	.byte	0x00, 0xf0, 0x11, 0x00


	//----- nvinfo : EIATTR_KPARAM_INFO
	.align		4
.L_29:
        /*0018*/ 	.byte	0x04, 0x17
        /*001a*/ 	.short	(.L_31 - .L_30)
.L_30:
        /*001c*/ 	.word	0x00000000
        /*0020*/ 	.short	0x0003
        /*0022*/ 	.short	0x0018
        /*0024*/ 	.byte	0x00, 0xf5, 0x21, 0x00


	//----- nvinfo : EIATTR_KPARAM_INFO
	.align		4
.L_31:
        /*0028*/ 	.byte	0x04, 0x17
        /*002a*/ 	.short	(.L_33 - .L_32)
.L_32:
        /*002c*/ 	.word	0x00000000
        /*0030*/ 	.short	0x0002
        /*0032*/ 	.short	0x0010
        /*0034*/ 	.byte	0x00, 0xf5, 0x21, 0x00


	//----- nvinfo : EIATTR_KPARAM_INFO
	.align		4
.L_33:
        /*0038*/ 	.byte	0x04, 0x17
        /*003a*/ 	.short	(.L_35 - .L_34)
.L_34:
        /*003c*/ 	.word	0x00000000
        /*0040*/ 	.short	0x0001
        /*0042*/ 	.short	0x0008
        /*0044*/ 	.byte	0x00, 0xf5, 0x21, 0x00


	//----- nvinfo : EIATTR_KPARAM_INFO
	.align		4
.L_35:
        /*0048*/ 	.byte	0x04, 0x17
        /*004a*/ 	.short	(.L_37 - .L_36)
.L_36:
        /*004c*/ 	.word	0x00000000
        /*0050*/ 	.short	0x0000
        /*0052*/ 	.short	0x0000
        /*0054*/ 	.byte	0x00, 0xf5, 0x21, 0x00


	//----- nvinfo : EIATTR_SPARSE_MMA_MASK
	.align		4
.L_37:
        /*0058*/ 	.byte	0x03, 0x50
        /*005a*/ 	.short	0x0000


	//----- nvinfo : EIATTR_MAXREG_COUNT
	.align		4
        /*005c*/ 	.byte	0x03, 0x1b
        /*005e*/ 	.short	0x00ff


	//----- nvinfo : EIATTR_MERCURY_ISA_VERSION
	.align		4
        /*0060*/ 	.byte	0x03, 0x5f
        /*0062*/ 	.short	0x0101


	//----- nvinfo : EIATTR_VRC_CTA_INIT_COUNT
	.align		4
        /*0064*/ 	.byte	0x02, 0x4a
	.zero		1
	.zero		1


	//----- nvinfo : EIATTR_EXIT_INSTR_OFFSETS
	.align		4
        /*0068*/ 	.byte	0x04, 0x1c
        /*006a*/ 	.short	(.L_39 - .L_38)


	//   ....[0]....
.L_38:
        /*006c*/ 	.word	0x000000c0


	//   ....[1]....
        /*0070*/ 	.word	0x000001d0


	//----- nvinfo : EIATTR_CBANK_PARAM_SIZE
	.align		4
.L_39:
        /*0074*/ 	.byte	0x03, 0x19
        /*0076*/ 	.short	0x0024


	//----- nvinfo : EIATTR_PARAM_CBANK
	.align		4
        /*0078*/ 	.byte	0x04, 0x0a
        /*007a*/ 	.short	(.L_41 - .L_40)
	.align		4
.L_40:
        /*007c*/ 	.word	index@(.nv.constant0._Z14combineResultsPfS_S_S_i)
        /*0080*/ 	.short	0x0380
        /*0082*/ 	.short	0x0024


	//----- nvinfo : EIATTR_SW_WAR
	.align		4
.L_41:
        /*0084*/ 	.byte	0x04, 0x36
        /*0086*/ 	.short	(.L_43 - .L_42)
.L_42:
        /*0088*/ 	.word	0x00000008
.L_43:


//--------------------- .nv.info._Z14invertDiagonalPfS_i --------------------------
	.section	.nv.info._Z14invertDiagonalPfS_i,"",@"SHT_CUDA_INFO"
	.sectionflags	@""
	.align	4


	//----- nvinfo : EIATTR_CUDA_API_VERSION
	.align		4
        /*0000*/ 	.byte	0x04, 0x37
        /*0002*/ 	.short	(.L_45 - .L_44)
.L_44:
        /*0004*/ 	.word	0x00000082


	//----- nvinfo : EIATTR_KPARAM_INFO
	.align		4
.L_45:
        /*0008*/ 	.byte	0x04, 0x17
        /*000a*/ 	.short	(.L_47 - .L_46)
.L_46:
        /*000c*/ 	.word	0x00000000
        /*0010*/ 	.short	0x0002
        /*0012*/ 	.short	0x0010
        /*0014*/ 	.byte	0x00, 0xf0, 0x11, 0x00


	//----- nvinfo : EIATTR_KPARAM_INFO
	.align		4
.L_47:
        /*0018*/ 	.byte	0x04, 0x17
        /*001a*/ 	.short	(.L_49 - .L_48)
.L_48:
        /*001c*/ 	.word	0x00000000
        /*0020*/ 	.short	0x0001
        /*0022*/ 	.short	0x0008
        /*0024*/ 	.byte	0x00, 0xf5, 0x21, 0x00


	//----- nvinfo : EIATTR_KPARAM_INFO
	.align		4
.L_49:
        /*0028*/ 	.byte	0x04, 0x17
        /*002a*/ 	.short	(.L_51 - .L_50)
.L_50:
        /*002c*/ 	.word	0x00000000
        /*0030*/ 	.short	0x0000
        /*0032*/ 	.short	0x0000
        /*0034*/ 	.byte	0x00, 0xf5, 0x21, 0x00


	//----- nvinfo : EIATTR_SPARSE_MMA_MASK
	.align		4
.L_51:
        /*0038*/ 	.byte	0x03, 0x50
        /*003a*/ 	.short	0x0000


	//----- nvinfo : EIATTR_MAXREG_COUNT
	.align		4
        /*003c*/ 	.byte	0x03, 0x1b
        /*003e*/ 	.short	0x00ff


	//----- nvinfo : EIATTR_MERCURY_ISA_VERSION
	.align		4
        /*0040*/ 	.byte	0x03, 0x5f
        /*0042*/ 	.short	0x0101


	//----- nvinfo : EIATTR_VRC_CTA_INIT_COUNT
	.align		4
        /*0044*/ 	.byte	0x02, 0x4a
	.zero		1
	.zero		1


	//----- nvinfo : EIATTR_EXIT_INSTR_OFFSETS
	.align		4
        /*0048*/ 	.byte	0x04, 0x1c
        /*004a*/ 	.short	(.L_53 - .L_52)


	//   ....[0]....
.L_52:
        /*004c*/ 	.word	0x00000070


	//   ....[1]....
        /*0050*/ 	.word	0x000001f0


	//----- nvinfo : EIATTR_CRS_STACK_SIZE
	.align		4
.L_53:
        /*0054*/ 	.byte	0x04, 0x1e
        /*0056*/ 	.short	(.L_55 - .L_54)
.L_54:
        /*0058*/ 	.word	0x00000000


	//----- nvinfo : EIATTR_CBANK_PARAM_SIZE
	.align		4
.L_55:
        /*005c*/ 	.byte	0x03, 0x19
        /*005e*/ 	.short	0x0014


	//----- nvinfo : EIATTR_PARAM_CBANK
	.align		4
        /*0060*/ 	.byte	0x04, 0x0a
        /*0062*/ 	.short	(.L_57 - .L_56)
	.align		4
.L_56:
        /*0064*/ 	.word	index@(.nv.constant0._Z14invertDiagonalPfS_i)
        /*0068*/ 	.short	0x0380
        /*006a*/ 	.short	0x0014


	//----- nvinfo : EIATTR_SW_WAR
	.align		4
.L_57:
        /*006c*/ 	.byte	0x04, 0x36
        /*006e*/ 	.short	(.L_59 - .L_58)
.L_58:
        /*0070*/ 	.word	0x00000008
.L_59:


//--------------------- .nv.info._Z29extractDiagonalAndOffDiagonalPfS_S_i --------------------------
	.section	.nv.info._Z29extractDiagonalAndOffDiagonalPfS_S_i,"",@"SHT_CUDA_INFO"
	.sectionflags	@""
	.align	4


	//----- nvinfo : EIATTR_CUDA_API_VERSION
	.align		4
        /*0000*/ 	.byte	0x04, 0x37
        /*0002*/ 	.short	(.L_61 - .L_60)
.L_60:
        /*0004*/ 	.word	0x00000082


	//----- nvinfo : EIATTR_KPARAM_INFO
	.align		4
.L_61:
        /*0008*/ 	.byte	0x04, 0x17
        /*000a*/ 	.short	(.L_63 - .L_62)
.L_62:
        /*000c*/ 	.word	0x00000000
        /*0010*/ 	.short	0x0003
        /*0012*/ 	.short	0x0018
        /*0014*/ 	.byte	0x00, 0xf0, 0x11, 0x00


	//----- nvinfo : EIATTR_KPARAM_INFO
	.align		4
.L_63:
        /*0018*/ 	.byte	0x04, 0x17
        /*001a*/ 	.short	(.L_65 - .L_64)
.L_64:
        /*001c*/ 	.word	0x00000000
        /*0020*/ 	.short	0x0002
        /*0022*/ 	.short	0x0010
        /*0024*/ 	.byte	0x00, 0xf5, 0x21, 0x00


	//----- nvinfo : EIATTR_KPARAM_INFO
	.align		4
.L_65:
        /*0028*/ 	.byte	0x04, 0x17
        /*002a*/ 	.short	(.L_67 - .L_66)
.L_66:
        /*002c*/ 	.word	0x00000000
        /*0030*/ 	.short	0x0001
        /*0032*/ 	.short	0x0008
        /*0034*/ 	.byte	0x00, 0xf5, 0x21, 0x00


	//----- nvinfo : EIATTR_KPARAM_INFO
	.align		4
.L_67:
        /*0038*/ 	.byte	0x04, 0x17
        /*003a*/ 	.short	(.L_69 - .L_68)
.L_68:
        /*003c*/ 	.word	0x00000000
        /*0040*/ 	.short	0x0000
        /*0042*/ 	.short	0x0000
        /*0044*/ 	.byte	0x00, 0xf5, 0x21, 0x00


	//----- nvinfo : EIATTR_SPARSE_MMA_MASK
	.align		4
.L_69:
        /*0048*/ 	.byte	0x03, 0x50
        /*004a*/ 	.short	0x0000


	//----- nvinfo : EIATTR_MAXREG_COUNT
	.align		4
        /*004c*/ 	.byte	0x03, 0x1b
        /*004e*/ 	.short	0x00ff


	//----- nvinfo : EIATTR_MERCURY_ISA_VERSION
	.align		4
        /*0050*/ 	.byte	0x03, 0x5f
        /*0052*/ 	.short	0x0101


	//----- nvinfo : EIATTR_VRC_CTA_INIT_COUNT
	.align		4
        /*0054*/ 	.byte	0x02, 0x4a
	.zero		1
	.zero		1


	//----- nvinfo : EIATTR_EXIT_INSTR_OFFSETS
	.align		4
        /*0058*/ 	.byte	0x04, 0x1c
        /*005a*/ 	.short	(.L_71 - .L_70)


	//   ....[0]....
.L_70:
        /*005c*/ 	.word	0x000000c0


	//   ....[1]....
        /*0060*/ 	.word	0x000001a0


	//   ....[2]....
        /*0064*/ 	.word	0x00000240


	//----- nvinfo : EIATTR_CRS_STACK_SIZE
	.align		4
.L_71:
        /*0068*/ 	.byte	0x04, 0x1e
        /*006a*/ 	.short	(.L_73 - .L_72)
.L_72:
        /*006c*/ 	.word	0x00000000


	//----- nvinfo : EIATTR_CBANK_PARAM_SIZE
	.align		4
.L_73:
        /*0070*/ 	.byte	0x03, 0x19
        /*0072*/ 	.short	0x001c


	//----- nvinfo : EIATTR_PARAM_CBANK
	.align		4
        /*0074*/ 	.byte	0x04, 0x0a
        /*0076*/ 	.short	(.L_75 - .L_74)
	.align		4
.L_74:
        /*0078*/ 	.word	index@(.nv.constant0._Z29extractDiagonalAndOffDiagonalPfS_S_i)
        /*007c*/ 	.short	0x0380
        /*007e*/ 	.short	0x001c


	//----- nvinfo : EIATTR_SW_WAR
	.align		4
.L_75:
        /*0080*/ 	.byte	0x04, 0x36
        /*0082*/ 	.short	(.L_77 - .L_76)
.L_76:
        /*0084*/ 	.word	0x00000008
.L_77:


//--------------------- .nv.info._Z14multiplyKernelPfPKfS1_i --------------------------
	.section	.nv.info._Z14multiplyKernelPfPKfS1_i,"",@"SHT_CUDA_INFO"
	.sectionflags	@""
	.align	4


	//----- nvinfo : EIATTR_CUDA_API_VERSION
	.align		4
        /*0000*/ 	.byte	0x04, 0x37
        /*0002*/ 	.short	(.L_79 - .L_78)
.L_78:
        /*0004*/ 	.word	0x00000082


	//----- nvinfo : EIATTR_KPARAM_INFO
	.align		4
.L_79:
        /*0008*/ 	.byte	0x04, 0x17
        /*000a*/ 	.short	(.L_81 - .L_80)
.L_80:
        /*000c*/ 	.word	0x00000000
        /*0010*/ 	.short	0x0003
        /*0012*/ 	.short	0x0018
        /*0014*/ 	.byte	0x00, 0xf0, 0x11, 0x00


	//----- nvinfo : EIATTR_KPARAM_INFO
	.align		4
.L_81:
        /*0018*/ 	.byte	0x04, 0x17
        /*001a*/ 	.short	(.L_83 - .L_82)
.L_82:
        /*001c*/ 	.word	0x00000000
        /*0020*/ 	.short	0x0002
        /*0022*/ 	.short	0x0010
        /*0024*/ 	.byte	0x00, 0xf5, 0x21, 0x00


	//----- nvinfo : EIATTR_KPARAM_INFO
	.align		4
.L_83:
        /*0028*/ 	.byte	0x04, 0x17
        /*002a*/ 	.short	(.L_85 - .L_84)
.L_84:
        /*002c*/ 	.word	0x00000000
        /*0030*/ 	.short	0x0001
        /*0032*/ 	.short	0x0008
        /*0034*/ 	.byte	0x00, 0xf5, 0x21, 0x00


	//----- nvinfo : EIATTR_KPARAM_INFO
	.align		4
.L_85:
        /*0038*/ 	.byte	0x04, 0x17
        /*003a*/ 	.short	(.L_87 - .L_86)
.L_86:
        /*003c*/ 	.word	0x00000000
        /*0040*/ 	.short	0x0000
        /*0042*/ 	.short	0x0000
        /*0044*/ 	.byte	0x00, 0xf5, 0x21, 0x00


	//----- nvinfo : EIATTR_SPARSE_MMA_MASK
	.align		4
.L_87:
        /*0048*/ 	.byte	0x03, 0x50
        /*004a*/ 	.short	0x0000


	//----- nvinfo : EIATTR_MAXREG_COUNT
	.align		4
        /*004c*/ 	.byte	0x03, 0x1b
        /*004e*/ 	.short	0x00ff


	//----- nvinfo : EIATTR_NUM_BARRIERS
	.align		4
        /*0050*/ 	.byte	0x02, 0x4c
        /*0052*/ 	.byte	0x01
	.zero		1


	//----- nvinfo : EIATTR_MERCURY_ISA_VERSION
	.align		4
        /*0054*/ 	.byte	0x03, 0x5f
        /*0056*/ 	.short	0x0101


	//----- nvinfo : EIATTR_VRC_CTA_INIT_COUNT
	.align		4
        /*0058*/ 	.byte	0x02, 0x4a
	.zero		1
	.zero		1


	//----- nvinfo : EIATTR_EXIT_INSTR_OFFSETS
	.align		4
        /*005c*/ 	.byte	0x04, 0x1c
        /*005e*/ 	.short	(.L_89 - .L_88)


	//   ....[0]....
.L_88:
        /*0060*/ 	.word	0x000005c0


	//   ....[1]....
        /*0064*/ 	.word	0x00000610


	//----- nvinfo : EIATTR_CBANK_PARAM_SIZE
	.align		4
.L_89:
        /*0068*/ 	.byte	0x03, 0x19
        /*006a*/ 	.short	0x001c


	//----- nvinfo : EIATTR_PARAM_CBANK
	.align		4
        /*006c*/ 	.byte	0x04, 0x0a
        /*006e*/ 	.short	(.L_91 - .L_90)
	.align		4
.L_90:
        /*0070*/ 	.word	index@(.nv.constant0._Z14multiplyKernelPfPKfS1_i)
        /*0074*/ 	.short	0x0380
        /*0076*/ 	.short	0x001c


	//----- nvinfo : EIATTR_SW_WAR
	.align		4
.L_91:
        /*0078*/ 	.byte	0x04, 0x36
        /*007a*/ 	.short	(.L_93 - .L_92)
.L_92:
        /*007c*/ 	.word	0x00000008
.L_93:


//--------------------- .nv.callgraph             --------------------------
	.section	.nv.callgraph,"",@"SHT_CUDA_CALLGRAPH"
	.align	4
	.sectionentsize	8
	.align		4
        /*0000*/ 	.word	0x00000000
	.align		4
        /*0004*/ 	.word	0xffffffff
	.align		4
        /*0008*/ 	.word	0x00000000
	.align		4
        /*000c*/ 	.word	0xfffffffe
	.align		4
        /*0010*/ 	.word	0x00000000
	.align		4
        /*0014*/ 	.word	0xfffffffd
	.align		4
        /*0018*/ 	.word	0x00000000
	.align		4
        /*001c*/ 	.word	0xfffffffc


//--------------------- .text._Z14combineResultsPfS_S_S_i --------------------------
	.section	.text._Z14combineResultsPfS_S_S_i,"ax",@progbits
	.align	128
        .global         _Z14combineResultsPfS_S_S_i
        .type           _Z14combineResultsPfS_S_S_i,@function
        .size           _Z14combineResultsPfS_S_S_i,(.L_x_15 - _Z14combineResultsPfS_S_S_i)
        .other          _Z14combineResultsPfS_S_S_i,@"STO_CUDA_ENTRY STV_DEFAULT"
_Z14combineResultsPfS_S_S_i:
.text._Z14combineResultsPfS_S_S_i:
[----:B------:R-:W-:Y:S01]  /*0000*/  LDC R1, c[0x0][0x37c] ;  /* 0x0000df00ff017b82 */ /* 0x000fe20000000800 */
[----:B------:R-:W0:Y:S07]  /*0010*/  S2R R3, SR_TID.Y ;  /* 0x0000000000037919 */ /* 0x000e2e0000002200 */
[----:B------:R-:W0:Y:S01]  /*0020*/  LDC R0, c[0x0][0x364] ;  /* 0x0000d900ff007b82 */ /* 0x000e220000000800 */
[----:B------:R-:W1:Y:S01]  /*0030*/  LDCU UR6, c[0x0][0x3a0] ;  /* 0x00007400ff0677ac */ /* 0x000e620008000800 */
[----:B------:R-:W2:Y:S06]  /*0040*/  S2R R2, SR_TID.X ;  /* 0x0000000000027919 */ /* 0x000eac0000002100 */
[----:B------:R-:W0:Y:S08]  /*0050*/  S2UR UR4, SR_CTAID.Y ;  /* 0x00000000000479c3 */ /* 0x000e300000002600 */
[----:B------:R-:W2:Y:S08]  /*0060*/  S2UR UR5, SR_CTAID.X ;  /* 0x00000000000579c3 */ /* 0x000eb00000002500 */
[----:B------:R-:W2:Y:S01]  /*0070*/  LDC R9, c[0x0][0x360] ;  /* 0x0000d800ff097b82 */ /* 0x000ea20000000800 */
[----:B0-----:R-:W-:-:S02]  /*0080*/  IMAD R0, R0, UR4, R3 ;  /* 0x0000000400007c24 */ /* 0x001fc4000f8e0203 */
[----:B--2---:R-:W-:-:S05]  /*0090*/  IMAD R9, R9, UR5, R2 ;  /* 0x0000000509097c24 */ /* 0x004fca000f8e0202 */
[----:B------:R-:W-:-:S04]  /*00a0*/  VIMNMX R2, PT, PT, R0, R9, !PT ;  /* 0x0000000900027248 */ /* 0x000fc80007fe0100 */
[----:B-1----:R-:W-:-:S13]  /*00b0*/  ISETP.GE.AND P0, PT, R2, UR6, PT ;  /* 0x0000000602007c0c */ /* 0x002fda000bf06270 */
[----:B------:R-:W-:Y:S05]  /*00c0*/  @P0 EXIT ;  /* 0x000000000000094d */ /* 0x000fea0003800000 */
[----:B------:R-:W0:Y:S01]  /*00d0*/  LDC.64 R2, c[0x0][0x380] ;  /* 0x0000e000ff027b82 */ /* 0x000e220000000a00 */
[----:B------:R-:W1:Y:S01]  /*00e0*/  LDCU.64 UR4, c[0x0][0x358] ;  /* 0x00006b00ff0477ac */ /* 0x000e620008000a00 */
[----:B------:R-:W-:-:S06]  /*00f0*/  IMAD R11, R0, UR6, R9 ;  /* 0x00000006000b7c24 */ /* 0x000fcc000f8e0209 */
[----:B------:R-:W2:Y:S08]  /*0100*/  LDC.64 R4, c[0x0][0x388] ;  /* 0x0000e200ff047b82 */ /* 0x000eb00000000a00 */
[----:B------:R-:W3:Y:S01]  /*0110*/  LDC.64 R6, c[0x0][0x390] ;  /* 0x0000e400ff067b82 */ /* 0x000ee20000000a00 */
[----:B0-----:R-:W-:-:S07]  /*0120*/  IMAD.WIDE R2, R11, 0x4, R2 ;  /* 0x000000040b027825 */ /* 0x001fce00078e0202 */
[----:B------:R-:W0:Y:S01]  /*0130*/  LDC.64 R8, c[0x0][0x398] ;  /* 0x0000e600ff087b82 */ /* 0x000e220000000a00 */
[----:B-1----:R-:W4:Y:S01]  /*0140*/  LDG.E R2, desc[UR4][R2.64] ;  /* 0x0000000402027981 */ /* 0x002f22000c1e1900 */
[----:B--2---:R-:W-:-:S06]  /*0150*/  IMAD.WIDE R4, R11, 0x4, R4 ;  /* 0x000000040b047825 */ /* 0x004fcc00078e0204 */
[----:B------:R-:W4:Y:S01]  /*0160*/  LDG.E R5, desc[UR4][R4.64] ;  /* 0x0000000404057981 */ /* 0x000f22000c1e1900 */
[----:B---3--:R-:W-:-:S06]  /*0170*/  IMAD.WIDE R6, R11, 0x4, R6 ;  /* 0x000000040b067825 */ /* 0x008fcc00078e0206 */
[----:B------:R-:W2:Y:S01]  /*0180*/  LDG.E R7, desc[UR4][R6.64] ;  /* 0x0000000406077981 */ /* 0x000ea2000c1e1900 */
[----:B0-----:R-:W-:-:S04]  /*0190*/  IMAD.WIDE R8, R11, 0x4, R8 ;  /* 0x000000040b087825 */ /* 0x001fc800078e0208 */
[----:B----4-:R-:W-:-:S04]  /*01a0*/  FADD R0, R2, -R5 ;  /* 0x8000000502007221 */ /* 0x010fc80000000000 */
[----:B--2---:R-:W-:-:S05]  /*01b0*/  FADD R11, R0, R7 ;  /* 0x00000007000b7221 */ /* 0x004fca0000000000 */
[----:B------:R-:W-:Y:S01]  /*01c0*/  STG.E desc[UR4][R8.64], R11 ;  /* 0x0000000b08007986 */ /* 0x000fe2000c101904 */
[----:B------:R-:W-:Y:S05]  /*01d0*/  EXIT ;  /* 0x000000000000794d */ /* 0x000fea0003800000 */
.L_x_0:
[----:B------:R-:W-:-:S00]  /*01e0*/  BRA `(.L_x_0) ;  /* 0xfffffffc00fc7947 */ /* 0x000fc0000383ffff */
[----:B------:R-:W-:-:S00]  /*01f0*/  NOP ;  /* 0x0000000000007918 */ /* 0x000fc00000000000 */
        /* <DEDUP_REMOVED lines=8> */
.L_x_15:


//--------------------- .text._Z14invertDiagonalPfS_i --------------------------
	.section	.text._Z14invertDiagonalPfS_i,"ax",@progbits
	.align	128
        .global         _Z14invertDiagonalPfS_i
        .type           _Z14invertDiagonalPfS_i,@function
        .size           _Z14invertDiagonalPfS_i,(.L_x_14 - _Z14invertDiagonalPfS_i)
        .other          _Z14invertDiagonalPfS_i,@"STO_CUDA_ENTRY STV_DEFAULT"
_Z14invertDiagonalPfS_i:
.text._Z14invertDiagonalPfS_i:
[----:B------:R-:W-:Y:S01]  /*0000*/  LDC R1, c[0x0][0x37c] ;  /* 0x0000df00ff017b82 */ /* 0x000fe20000000800 */
[----:B------:R-:W0:Y:S07]  /*0010*/  S2R R0, SR_TID.X ;  /* 0x0000000000007919 */ /* 0x000e2e0000002100 */
[----:B------:R-:W0:Y:S01]  /*0020*/  S2UR UR4, SR_CTAID.X ;  /* 0x00000000000479c3 */ /* 0x000e220000002500 */
[----:B------:R-:W1:Y:S07]  /*0030*/  LDCU UR6, c[0x0][0x390] ;  /* 0x00007200ff0677ac */ /* 0x000e6e0008000800 */
[----:B------:R-:W0:Y:S02]  /*0040*/  LDC R3, c[0x0][0x360] ;  /* 0x0000d800ff037b82 */ /* 0x000e240000000800 */
[----:B0-----:R-:W-:-:S05]  /*0050*/  IMAD R3, R3, UR4, R0 ;  /* 0x0000000403037c24 */ /* 0x001fca000f8e0200 */
[----:B-1----:R-:W-:-:S13]  /*0060*/  ISETP.GE.AND P0, PT, R3, UR6, PT ;  /* 0x0000000603007c0c */ /* 0x002fda000bf06270 */
[----:B------:R-:W-:Y:S05]  /*0070*/  @P0 EXIT ;  /* 0x000000000000094d */ /* 0x000fea0003800000 */
[----:B------:R-:W0:Y:S01]  /*0080*/  LDC.64 R4, c[0x0][0x380] ;  /* 0x0000e000ff047b82 */ /* 0x000e220000000a00 */
[----:B------:R-:W1:Y:S01]  /*0090*/  LDCU.64 UR4, c[0x0][0x358] ;  /* 0x00006b00ff0477ac */ /* 0x000e620008000a00 */
[----:B------:R-:W-:-:S04]  /*00a0*/  IMAD R3, R3, UR6, R3 ;  /* 0x0000000603037c24 */ /* 0x000fc8000f8e0203 */
[----:B0-----:R-:W-:-:S05]  /*00b0*/  IMAD.WIDE R4, R3, 0x4, R4 ;  /* 0x0000000403047825 */ /* 0x001fca00078e0204 */
[----:B-1----:R-:W2:Y:S01]  /*00c0*/  LDG.E R0, desc[UR4][R4.64] ;  /* 0x0000000404007981 */ /* 0x002ea2000c1e1900 */
[----:B------:R-:W-:Y:S01]  /*00d0*/  BSSY.RECONVERGENT B0, `(.L_x_1) ;  /* 0x000000d000007945 */ /* 0x000fe20003800200 */
[C---:B--2---:R-:W-:Y:S01]  /*00e0*/  VIADD R2, R0.reuse, 0x1800000 ;  /* 0x0180000000027836 */ /* 0x044fe20000000000 */
[----:B------:R-:W-:-:S04]  /*00f0*/  FSETP.NEU.AND P3, PT, R0, RZ, PT ;  /* 0x000000ff0000720b */ /* 0x000fc80003f6d000 */
[----:B------:R-:W-:-:S04]  /*0100*/  LOP3.LUT R2, R2, 0x7f800000, RZ, 0xc0, !PT ;  /* 0x7f80000002027812 */ /* 0x000fc800078ec0ff */
[----:B------:R-:W-:-:S13]  /*0110*/  ISETP.GT.U32.AND P0, PT, R2, 0x1ffffff, PT ;  /* 0x01ffffff0200780c */ /* 0x000fda0003f04070 */
[----:B------:R-:W-:Y:S05]  /*0120*/  @P0 BRA `(.L_x_2) ;  /* 0x00000000000c0947 */ /* 0x000fea0003800000 */
[----:B------:R-:W-:-:S07]  /*0130*/  MOV R4, 0x150 ;  /* 0x0000015000047802 */ /* 0x000fce0000000f00 */
[----:B------:R-:W-:Y:S05]  /*0140*/  CALL.REL.NOINC `($__internal_0_$__cuda_sm20_rcp_rn_f32_slowpath) ;  /* 0x00000000002c7944 */ /* 0x000fea0003c00000 */
[----:B------:R-:W-:Y:S05]  /*0150*/  BRA `(.L_x_3) ;  /* 0x0000000000107947 */ /* 0x000fea0003800000 */
.L_x_2:
[----:B------:R-:W0:Y:S02]  /*0160*/  MUFU.RCP R5, R0 ;  /* 0x0000000000057308 */ /* 0x000e240000001000 */
[----:B0-----:R-:W-:-:S04]  /*0170*/  FFMA R2, R0, R5, -1 ;  /* 0xbf80000000027423 */ /* 0x001fc80000000005 */
[----:B------:R-:W-:-:S04]  /*0180*/  FADD.FTZ R2, -R2, -RZ ;  /* 0x800000ff02027221 */ /* 0x000fc80000010100 */
[----:B------:R-:W-:-:S07]  /*0190*/  FFMA R2, R5, R2, R5 ;  /* 0x0000000205027223 */ /* 0x000fce0000000005 */
.L_x_3:
[----:B------:R-:W-:Y:S05]  /*01a0*/  BSYNC.RECONVERGENT B0 ;  /* 0x0000000000007941 */ /* 0x000fea0003800200 */
.L_x_1:
[----:B------:R-:W0:Y:S01]  /*01b0*/  LDC.64 R4, c[0x0][0x388] ;  /* 0x0000e200ff047b82 */ /* 0x000e220000000a00 */
[----:B------:R-:W-:Y:S01]  /*01c0*/  FSEL R7, R2, RZ, P3 ;  /* 0x000000ff02077208 */ /* 0x000fe20001800000 */
[----:B0-----:R-:W-:-:S05]  /*01d0*/  IMAD.WIDE R2, R3, 0x4, R4 ;  /* 0x0000000403027825 */ /* 0x001fca00078e0204 */
[----:B------:R-:W-:Y:S01]  /*01e0*/  STG.E desc[UR4][R2.64], R7 ;  /* 0x0000000702007986 */ /* 0x000fe2000c101904 */
[----:B------:R-:W-:Y:S05]  /*01f0*/  EXIT ;  /* 0x000000000000794d */ /* 0x000fea0003800000 */
        .weak           $__internal_0_$__cuda_sm20_rcp_rn_f32_slowpath
        .type           $__internal_0_$__cuda_sm20_rcp_rn_f32_slowpath,@function
        .size           $__internal_0_$__cuda_sm20_rcp_rn_f32_slowpath,(.L_x_14 - $__internal_0_$__cuda_sm20_rcp_rn_f32_slowpath)
$__internal_0_$__cuda_sm20_rcp_rn_f32_slowpath:
[----:B------:R-:W-:Y:S01]  /*0200*/  IMAD.SHL.U32 R2, R0, 0x2, RZ ;  /* 0x0000000200027824 */ /* 0x000fe200078e00ff */
[----:B------:R-:W-:Y:S04]  /*0210*/  BSSY.RECONVERGENT B1, `(.L_x_4) ;  /* 0x0000030000017945 */ /* 0x000fe80003800200 */
[----:B------:R-:W-:-:S04]  /*0220*/  SHF.R.U32.HI R2, RZ, 0x18, R2 ;  /* 0x00000018ff027819 */ /* 0x000fc80000011602 */
[----:B------:R-:W-:-:S13]  /*0230*/  ISETP.NE.U32.AND P0, PT, R2, RZ, PT ;  /* 0x000000ff0200720c */ /* 0x000fda0003f05070 */
[----:B------:R-:W-:Y:S05]  /*0240*/  @P0 BRA `(.L_x_5) ;  /* 0x0000000000280947 */ /* 0x000fea0003800000 */
[----:B------:R-:W-:-:S05]  /*0250*/  IMAD.SHL.U32 R2, R0, 0x2, RZ ;  /* 0x0000000200027824 */ /* 0x000fca00078e00ff */
[----:B------:R-:W-:-:S13]  /*0260*/  ISETP.NE.AND P0, PT, R2, RZ, PT ;  /* 0x000000ff0200720c */ /* 0x000fda0003f05270 */
[----:B------:R-:W-:Y:S01]  /*0270*/  @P0 FFMA R6, R0, 1.84467440737095516160e+19, RZ ;  /* 0x5f80000000060823 */ /* 0x000fe200000000ff */
[----:B------:R-:W-:Y:S08]  /*0280*/  @!P0 MUFU.RCP R5, R0 ;  /* 0x0000000000058308 */ /* 0x000ff00000001000 */
[----:B------:R-:W0:Y:S02]  /*0290*/  @P0 MUFU.RCP R7, R6 ;  /* 0x0000000600070308 */ /* 0x000e240000001000 */
[----:B0-----:R-:W-:-:S04]  /*02a0*/  @P0 FFMA R2, R6, R7, -1 ;  /* 0xbf80000006020423 */ /* 0x001fc80000000007 */
[----:B------:R-:W-:-:S04]  /*02b0*/  @P0 FADD.FTZ R2, -R2, -RZ ;  /* 0x800000ff02020221 */ /* 0x000fc80000010100 */
[----:B------:R-:W-:-:S04]  /*02c0*/  @P0 FFMA R2, R7, R2, R7 ;  /* 0x0000000207020223 */ /* 0x000fc80000000007 */
[----:B------:R-:W-:Y:S01]  /*02d0*/  @P0 FFMA R5, R2, 1.84467440737095516160e+19, RZ ;  /* 0x5f80000002050823 */ /* 0x000fe200000000ff */
[----:B------:R-:W-:Y:S06]  /*02e0*/  BRA `(.L_x_6) ;  /* 0x0000000000887947 */ /* 0x000fec0003800000 */
.L_x_5:
[----:B------:R-:W-:-:S05]  /*02f0*/  VIADD R5, R2, 0xffffff03 ;  /* 0xffffff0302057836 */ /* 0x000fca0000000000 */
[----:B------:R-:W-:-:S13]  /*0300*/  ISETP.GT.U32.AND P0, PT, R5, 0x1, PT ;  /* 0x000000010500780c */ /* 0x000fda0003f04070 */
[----:B------:R-:W-:Y:S05]  /*0310*/  @P0 BRA `(.L_x_7) ;  /* 0x0000000000780947 */ /* 0x000fea0003800000 */
[----:B------:R-:W-:Y:S01]  /*0320*/  LOP3.LUT R6, R0, 0x7fffff, RZ, 0xc0, !PT ;  /* 0x007fffff00067812 */ /* 0x000fe200078ec0ff */
[----:B------:R-:W-:-:S03]  /*0330*/  IMAD.MOV.U32 R10, RZ, RZ, 0x3 ;  /* 0x00000003ff0a7424 */ /* 0x000fc600078e00ff */
[----:B------:R-:W-:Y:S02]  /*0340*/  LOP3.LUT R6, R6, 0x3f800000, RZ, 0xfc, !PT ;  /* 0x3f80000006067812 */ /* 0x000fe400078efcff */
[----:B------:R-:W-:Y:S02]  /*0350*/  SHF.L.U32 R11, R10, R5, RZ ;  /* 0x000000050a0b7219 */ /* 0x000fe400000006ff */
[----:B------:R-:W0:Y:S02]  /*0360*/  MUFU.RCP R7, R6 ;  /* 0x0000000600077308 */ /* 0x000e240000001000 */
[----:B0-----:R-:W-:-:S04]  /*0370*/  FFMA R8, R6, R7, -1 ;  /* 0xbf80000006087423 */ /* 0x001fc80000000007 */
[----:B------:R-:W-:-:S04]  /*0380*/  FADD.FTZ R8, -R8, -RZ ;  /* 0x800000ff08087221 */ /* 0x000fc80000010100 */
[CCC-:B------:R-:W-:Y:S01]  /*0390*/  FFMA.RM R9, R7.reuse, R8.reuse, R7.reuse ;  /* 0x0000000807097223 */ /* 0x1c0fe20000004007 */
[----:B------:R-:W-:-:S04]  /*03a0*/  FFMA.RP R8, R7, R8, R7 ;  /* 0x0000000807087223 */ /* 0x000fc80000008007 */
[C---:B------:R-:W-:Y:S02]  /*03b0*/  LOP3.LUT R7, R9.reuse, 0x7fffff, RZ, 0xc0, !PT ;  /* 0x007fffff09077812 */ /* 0x040fe400078ec0ff */
[----:B------:R-:W-:Y:S02]  /*03c0*/  FSETP.NEU.FTZ.AND P0, PT, R9, R8, PT ;  /* 0x000000080900720b */ /* 0x000fe40003f1d000 */
[----:B------:R-:W-:Y:S02]  /*03d0*/  LOP3.LUT R8, R7, 0x800000, RZ, 0xfc, !PT ;  /* 0x0080000007087812 */ /* 0x000fe400078efcff */
[----:B------:R-:W-:Y:S02]  /*03e0*/  SEL R7, RZ, 0xffffffff, !P0 ;  /* 0xffffffffff077807 */ /* 0x000fe40004000000 */
[----:B------:R-:W-:-:S03]  /*03f0*/  LOP3.LUT R6, R11, R8, RZ, 0xc0, !PT ;  /* 0x000000080b067212 */ /* 0x000fc600078ec0ff */
[----:B------:R-:W-:Y:S01]  /*0400*/  IMAD.MOV R7, RZ, RZ, -R7 ;  /* 0x000000ffff077224 */ /* 0x000fe200078e0a07 */
[----:B------:R-:W-:-:S04]  /*0410*/  SHF.R.U32.HI R6, RZ, R5, R6 ;  /* 0x00000005ff067219 */ /* 0x000fc80000011606 */
[----:B------:R-:W-:Y:S02]  /*0420*/  LOP3.LUT P1, RZ, R7, R5, R8, 0xf8, !PT ;  /* 0x0000000507ff7212 */ /* 0x000fe4000782f808 */
[C---:B------:R-:W-:Y:S02]  /*0430*/  LOP3.LUT P0, RZ, R6.reuse, 0x1, RZ, 0xc0, !PT ;  /* 0x0000000106ff7812 */ /* 0x040fe4000780c0ff */
[----:B------:R-:W-:-:S04]  /*0440*/  LOP3.LUT P2, RZ, R6, 0x2, RZ, 0xc0, !PT ;  /* 0x0000000206ff7812 */ /* 0x000fc8000784c0ff */
[----:B------:R-:W-:Y:S02]  /*0450*/  PLOP3.LUT P0, PT, P0, P1, P2, 0xe0, 0x0 ;  /* 0x000000000000781c */ /* 0x000fe40000703c20 */
[----:B------:R-:W-:Y:S02]  /*0460*/  LOP3.LUT P1, RZ, R0, 0x7fffff, RZ, 0xc0, !PT ;  /* 0x007fffff00ff7812 */ /* 0x000fe4000782c0ff */
[----:B------:R-:W-:-:S05]  /*0470*/  SEL R5, RZ, 0x1, !P0 ;  /* 0x00000001ff057807 */ /* 0x000fca0004000000 */
[----:B------:R-:W-:-:S05]  /*0480*/  IMAD.MOV R5, RZ, RZ, -R5 ;  /* 0x000000ffff057224 */ /* 0x000fca00078e0a05 */
[----:B------:R-:W-:Y:S01]  /*0490*/  ISETP.GE.AND P0, PT, R5, RZ, PT ;  /* 0x000000ff0500720c */ /* 0x000fe20003f06270 */
[----:B------:R-:W-:-:S05]  /*04a0*/  VIADD R5, R2, 0xffffff04 ;  /* 0xffffff0402057836 */ /* 0x000fca0000000000 */
[----:B------:R-:W-:-:S07]  /*04b0*/  SHF.R.U32.HI R5, RZ, R5, R8 ;  /* 0x00000005ff057219 */ /* 0x000fce0000011608 */
[----:B------:R-:W-:-:S04]  /*04c0*/  @!P0 VIADD R5, R5, 0x1 ;  /* 0x0000000105058836 */ /* 0x000fc80000000000 */
[----:B------:R-:W-:-:S05]  /*04d0*/  @!P1 IMAD.SHL.U32 R5, R5, 0x2, RZ ;  /* 0x0000000205059824 */ /* 0x000fca00078e00ff */
[----:B------:R-:W-:Y:S01]  /*04e0*/  LOP3.LUT R5, R5, 0x80000000, R0, 0xf8, !PT ;  /* 0x8000000005057812 */ /* 0x000fe200078ef800 */
[----:B------:R-:W-:Y:S06]  /*04f0*/  BRA `(.L_x_6) ;  /* 0x0000000000047947 */ /* 0x000fec0003800000 */
.L_x_7:
[----:B------:R0:W1:Y:S02]  /*0500*/  MUFU.RCP R5, R0 ;  /* 0x0000000000057308 */ /* 0x0000640000001000 */
.L_x_6:
[----:B------:R-:W-:Y:S05]  /*0510*/  BSYNC.RECONVERGENT B1 ;  /* 0x0000000000017941 */ /* 0x000fea0003800200 */
.L_x_4:
[----:B-1----:R-:W-:Y:S02]  /*0520*/  IMAD.MOV.U32 R2, RZ, RZ, R5 ;  /* 0x000000ffff027224 */ /* 0x002fe400078e0005 */
[----:B------:R-:W-:-:S04]  /*0530*/  IMAD.MOV.U32 R5, RZ, RZ, 0x0 ;  /* 0x00000000ff057424 */ /* 0x000fc800078e00ff */
[----:B0-----:R-:W-:Y:S05]  /*0540*/  RET.REL.NODEC R4 `(_Z14invertDiagonalPfS_i) ;  /* 0xfffffff804ac7950 */ /* 0x001fea0003c3ffff */
.L_x_8:
        /* <DEDUP_REMOVED lines=11> */
.L_x_14:


//--------------------- .text._Z29extractDiagonalAndOffDiagonalPfS_S_i --------------------------
	.section	.text._Z29extractDiagonalAndOffDiagonalPfS_S_i,"ax",@progbits
	.align	128
        .global         _Z29extractDiagonalAndOffDiagonalPfS_S_i
        .type           _Z29extractDiagonalAndOffDiagonalPfS_S_i,@function
        .size           _Z29extractDiagonalAndOffDiagonalPfS_S_i,(.L_x_17 - _Z29extractDiagonalAndOffDiagonalPfS_S_i)
        .other          _Z29extractDiagonalAndOffDiagonalPfS_S_i,@"STO_CUDA_ENTRY STV_DEFAULT"
_Z29extractDiagonalAndOffDiagonalPfS_S_i:
.text._Z29extractDiagonalAndOffDiagonalPfS_S_i:
[----:B------:R-:W-:Y:S01]  /*0000*/  LDC R1, c[0x0][0x37c] ;  /* 0x0000df00ff017b82 */ /* 0x000fe20000000800 */
[----:B------:R-:W0:Y:S07]  /*0010*/  S2R R3, SR_TID.Y ;  /* 0x0000000000037919 */ /* 0x000e2e0000002200 */
[----:B------:R-:W0:Y:S01]  /*0020*/  S2UR UR4, SR_CTAID.Y ;  /* 0x00000000000479c3 */ /* 0x000e220000002600 */
[----:B------:R-:W1:Y:S01]  /*0030*/  LDCU UR6, c[0x0][0x398] ;  /* 0x00007300ff0677ac */ /* 0x000e620008000800 */
[----:B------:R-:W2:Y:S06]  /*0040*/  S2R R5, SR_TID.X ;  /* 0x0000000000057919 */ /* 0x000eac0000002100 */
[----:B------:R-:W0:Y:S08]  /*0050*/  LDC R0, c[0x0][0x364] ;  /* 0x0000d900ff007b82 */ /* 0x000e300000000800 */
[----:B------:R-:W2:Y:S08]  /*0060*/  S2UR UR5, SR_CTAID.X ;  /* 0x00000000000579c3 */ /* 0x000eb00000002500 */
[----:B------:R-:W2:Y:S01]  /*0070*/  LDC R2, c[0x0][0x360] ;  /* 0x0000d800ff027b82 */ /* 0x000ea20000000800 */
[----:B0-----:R-:W-:-:S02]  /*0080*/  IMAD R0, R0, UR4, R3 ;  /* 0x0000000400007c24 */ /* 0x001fc4000f8e0203 */
[----:B--2---:R-:W-:-:S05]  /*0090*/  IMAD R3, R2, UR5, R5 ;  /* 0x0000000502037c24 */ /* 0x004fca000f8e0205 */
[----:B------:R-:W-:-:S04]  /*00a0*/  VIMNMX R2, PT, PT, R0, R3, !PT ;  /* 0x0000000300027248 */ /* 0x000fc80007fe0100 */
[----:B-1----:R-:W-:-:S13]  /*00b0*/  ISETP.GE.AND P0, PT, R2, UR6, PT ;  /* 0x0000000602007c0c */ /* 0x002fda000bf06270 */
[----:B------:R-:W-:Y:S05]  /*00c0*/  @P0 EXIT ;  /* 0x000000000000094d */ /* 0x000fea0003800000 */
[C---:B------:R-:W-:Y:S01]  /*00d0*/  ISETP.NE.AND P0, PT, R0.reuse, R3, PT ;  /* 0x000000030000720c */ /* 0x040fe20003f05270 */
[----:B------:R-:W0:Y:S01]  /*00e0*/  LDCU.64 UR4, c[0x0][0x358] ;  /* 0x00006b00ff0477ac */ /* 0x000e220008000a00 */
[----:B------:R-:W-:-:S11]  /*00f0*/  IMAD R9, R0, UR6, R3 ;  /* 0x0000000600097c24 */ /* 0x000fd6000f8e0203 */
[----:B------:R-:W-:Y:S05]  /*0100*/  @P0 BRA `(.L_x_9) ;  /* 0x0000000000280947 */ /* 0x000fea0003800000 */
[----:B------:R-:W1:Y:S08]  /*0110*/  LDC.64 R2, c[0x0][0x380] ;  /* 0x0000e000ff027b82 */ /* 0x000e700000000a00 */
[----:B------:R-:W2:Y:S08]  /*0120*/  LDC.64 R4, c[0x0][0x388] ;  /* 0x0000e200ff047b82 */ /* 0x000eb00000000a00 */
[----:B------:R-:W3:Y:S01]  /*0130*/  LDC.64 R6, c[0x0][0x390] ;  /* 0x0000e400ff067b82 */ /* 0x000ee20000000a00 */
[----:B-1----:R-:W-:-:S06]  /*0140*/  IMAD.WIDE R2, R9, 0x4, R2 ;  /* 0x0000000409027825 */ /* 0x002fcc00078e0202 */
[----:B0-----:R-:W4:Y:S01]  /*0150*/  LDG.E R3, desc[UR4][R2.64] ;  /* 0x0000000402037981 */ /* 0x001f22000c1e1900 */
[----:B--2---:R-:W-:-:S04]  /*0160*/  IMAD.WIDE R4, R9, 0x4, R4 ;  /* 0x0000000409047825 */ /* 0x004fc800078e0204 */
[----:B---3--:R-:W-:Y:S01]  /*0170*/  IMAD.WIDE R6, R9, 0x4, R6 ;  /* 0x0000000409067825 */ /* 0x008fe200078e0206 */
[----:B----4-:R-:W-:Y:S04]  /*0180*/  STG.E desc[UR4][R4.64], R3 ;  /* 0x0000000304007986 */ /* 0x010fe8000c101904 */
[----:B------:R-:W-:Y:S01]  /*0190*/  STG.E desc[UR4][R6.64], RZ ;  /* 0x000000ff06007986 */ /* 0x000fe2000c101904 */
[----:B------:R-:W-:Y:S05]  /*01a0*/  EXIT ;  /* 0x000000000000794d */ /* 0x000fea0003800000 */
.L_x_9:
[----:B------:R-:W1:Y:S08]  /*01b0*/  LDC.64 R2, c[0x0][0x388] ;  /* 0x0000e200ff027b82 */ /* 0x000e700000000a00 */
[----:B------:R-:W2:Y:S08]  /*01c0*/  LDC.64 R4, c[0x0][0x380] ;  /* 0x0000e000ff047b82 */ /* 0x000eb00000000a00 */
[----:B------:R-:W3:Y:S01]  /*01d0*/  LDC.64 R6, c[0x0][0x390] ;  /* 0x0000e400ff067b82 */ /* 0x000ee20000000a00 */
[----:B-1----:R-:W-:-:S05]  /*01e0*/  IMAD.WIDE R2, R9, 0x4, R2 ;  /* 0x0000000409027825 */ /* 0x002fca00078e0202 */
[----:B0-----:R-:W-:Y:S01]  /*01f0*/  STG.E desc[UR4][R2.64], RZ ;  /* 0x000000ff02007986 */ /* 0x001fe2000c101904 */
[----:B--2---:R-:W-:-:S06]  /*0200*/  IMAD.WIDE R4, R9, 0x4, R4 ;  /* 0x0000000409047825 */ /* 0x004fcc00078e0204 */
[----:B------:R-:W2:Y:S01]  /*0210*/  LDG.E R5, desc[UR4][R4.64] ;  /* 0x0000000404057981 */ /* 0x000ea2000c1e1900 */
[----:B---3--:R-:W-:-:S05]  /*0220*/  IMAD.WIDE R6, R9, 0x4, R6 ;  /* 0x0000000409067825 */ /* 0x008fca00078e0206 */
[----:B--2---:R-:W-:Y:S01]  /*0230*/  STG.E desc[UR4][R6.64], R5 ;  /* 0x0000000506007986 */ /* 0x004fe2000c101904 */
[----:B------:R-:W-:Y:S05]  /*0240*/  EXIT ;  /* 0x000000000000794d */ /* 0x000fea0003800000 */
.L_x_10:
        /* <DEDUP_REMOVED lines=11> */
.L_x_17:


//--------------------- .text._Z14multiplyKernelPfPKfS1_i --------------------------
	.section	.text._Z14multiplyKernelPfPKfS1_i,"ax",@progbits
	.align	128
        .global         _Z14multiplyKernelPfPKfS1_i
        .type           _Z14multiplyKernelPfPKfS1_i,@function
        .size           _Z14multiplyKernelPfPKfS1_i,(.L_x_18 - _Z14multiplyKernelPfPKfS1_i)
        .other          _Z14multiplyKernelPfPKfS1_i,@"STO_CUDA_ENTRY STV_DEFAULT"
_Z14multiplyKernelPfPKfS1_i:
.text._Z14multiplyKernelPfPKfS1_i:
[----:B------:R-:W-:Y:S01]  /*0000*/  LDC R1, c[0x0][0x37c] ;  /* 0x0000df00ff017b82 */ /* 0x000fe20000000800 */
[----:B------:R-:W0:Y:S01]  /*0010*/  LDCU UR4, c[0x0][0x398] ;  /* 0x00007300ff0477ac */ /* 0x000e220008000800 */
[----:B------:R-:W1:Y:S01]  /*0020*/  S2R R3, SR_TID.Y ;  /* 0x0000000000037919 */ /* 0x000e620000002200 */
[----:B------:R-:W-:Y:S01]  /*0030*/  HFMA2 R23, -RZ, RZ, 0, 0 ;  /* 0x00000000ff177431 */ /* 0x000fe200000001ff */
[----:B------:R-:W2:Y:S01]  /*0040*/  LDCU.64 UR8, c[0x0][0x358] ;  /* 0x00006b00ff0877ac */ /* 0x000ea20008000a00 */
[----:B------:R-:W1:Y:S01]  /*0050*/  S2R R2, SR_CTAID.Y ;  /* 0x0000000000027919 */ /* 0x000e620000002600 */
[----:B------:R-:W3:Y:S01]  /*0060*/  S2R R7, SR_TID.X ;  /* 0x0000000000077919 */ /* 0x000ee20000002100 */
[----:B------:R-:W3:Y:S01]  /*0070*/  S2R R8, SR_CTAID.X ;  /* 0x0000000000087919 */ /* 0x000ee20000002500 */
[----:B0-----:R-:W-:-:S04]  /*0080*/  MOV R0, UR4 ;  /* 0x0000000400007c02 */ /* 0x001fc80008000f00 */
[----:B------:R-:W-:Y:S02]  /*0090*/  ISETP.GE.AND P0, PT, R0, 0x1, PT ;  /* 0x000000010000780c */ /* 0x000fe40003f06270 */
[----:B-1----:R-:W-:Y:S02]  /*00a0*/  LEA R5, R2, R3, 0x4 ;  /* 0x0000000302057211 */ /* 0x002fe400078e20ff */
[----:B---3--:R-:W-:-:S09]  /*00b0*/  LEA R2, R8, R7, 0x4 ;  /* 0x0000000708027211 */ /* 0x008fd200078e20ff */
[----:B--2---:R-:W-:Y:S05]  /*00c0*/  @!P0 BRA `(.L_x_11) ;  /* 0x0000000400348947 */ /* 0x004fea0003800000 */
[----:B------:R-:W0:Y:S01]  /*00d0*/  S2UR UR6, SR_CgaCtaId ;  /* 0x00000000000679c3 */ /* 0x000e220000008800 */
[----:B------:R-:W-:Y:S01]  /*00e0*/  UMOV UR4, 0x400 ;  /* 0x0000040000047882 */ /* 0x000fe20000000000 */
[----:B------:R-:W-:Y:S01]  /*00f0*/  IADD3 R6, PT, PT, R0, 0xf, RZ ;  /* 0x0000000f00067810 */ /* 0x000fe20007ffe0ff */
[----:B------:R-:W-:Y:S01]  /*0100*/  UIADD3 UR5, UPT, UPT, UR4, 0x400, URZ ;  /* 0x0000040004057890 */ /* 0x000fe2000fffe0ff */
[-C--:B------:R-:W-:Y:S01]  /*0110*/  IMAD R17, R3, R0.reuse, R7 ;  /* 0x0000000003117224 */ /* 0x080fe200078e0207 */
[----:B------:R-:W-:Y:S02]  /*0120*/  MOV R23, RZ ;  /* 0x000000ff00177202 */ /* 0x000fe40000000f00 */
[----:B------:R-:W-:Y:S01]  /*0130*/  SHF.R.U32.HI R20, RZ, 0x4, R6 ;  /* 0x00000004ff147819 */ /* 0x000fe20000011606 */
[----:B------:R-:W1:Y:S01]  /*0140*/  LDC R4, c[0x0][0x398] ;  /* 0x0000e600ff047b82 */ /* 0x000e620000000800 */
[----:B------:R-:W-:Y:S02]  /*0150*/  IMAD R17, R8, 0x10, R17 ;  /* 0x0000001008117824 */ /* 0x000fe400078e0211 */
[----:B------:R-:W-:Y:S01]  /*0160*/  IMAD R6, R5, R0, R7 ;  /* 0x0000000005067224 */ /* 0x000fe200078e0207 */
[----:B------:R-:W-:Y:S01]  /*0170*/  IADD3 R20, PT, PT, -R20, RZ, RZ ;  /* 0x000000ff14147210 */ /* 0x000fe20007ffe1ff */
[----:B0-----:R-:W-:-:S02]  /*0180*/  ULEA UR5, UR6, UR5, 0x18 ;  /* 0x0000000506057291 */ /* 0x001fc4000f8ec0ff */
[----:B------:R-:W-:-:S04]  /*0190*/  ULEA UR4, UR6, UR4, 0x18 ;  /* 0x0000000406047291 */ /* 0x000fc8000f8ec0ff */
[----:B------:R-:W-:Y:S02]  /*01a0*/  LEA R18, R7, UR5, 0x2 ;  /* 0x0000000507127c11 */ /* 0x000fe4000f8e10ff */
[----:B------:R-:W-:-:S03]  /*01b0*/  LEA R16, R3, UR4, 0x6 ;  /* 0x0000000403107c11 */ /* 0x000fc6000f8e30ff */
[----:B------:R-:W-:Y:S01]  /*01c0*/  IMAD R19, R3, 0x40, R18 ;  /* 0x0000004003137824 */ /* 0x000fe200078e0212 */
[----:B------:R-:W-:-:S07]  /*01d0*/  LEA R21, R7, R16, 0x2 ;  /* 0x0000001007157211 */ /* 0x000fce00078e10ff */
.L_x_12:
[----:B-1----:R-:W-:Y:S01]  /*01e0*/  MOV R0, R4 ;  /* 0x0000000400007202 */ /* 0x002fe20000000f00 */
[----:B------:R-:W-:Y:S01]  /*01f0*/  HFMA2 R22, -RZ, RZ, 0, 0 ;  /* 0x00000000ff167431 */ /* 0x000fe200000001ff */
[----:B------:R-:W-:Y:S02]  /*0200*/  VIMNMX R9, PT, PT, R2, R3, !PT ;  /* 0x0000000302097248 */ /* 0x000fe40007fe0100 */
[-C--:B------:R-:W-:Y:S02]  /*0210*/  ISETP.GE.AND P0, PT, R7, R0.reuse, PT ;  /* 0x000000000700720c */ /* 0x080fe40003f06270 */
[-C--:B------:R-:W-:Y:S02]  /*0220*/  ISETP.GE.AND P1, PT, R9, R0.reuse, PT ;  /* 0x000000000900720c */ /* 0x080fe40003f26270 */
[----:B------:R-:W-:Y:S02]  /*0230*/  ISETP.GE.U32.OR P0, PT, R5, R0, P0 ;  /* 0x000000000500720c */ /* 0x000fe40000706470 */
[----:B------:R-:W-:-:S09]  /*0240*/  MOV R26, RZ ;  /* 0x000000ff001a7202 */ /* 0x000fd20000000f00 */
[----:B------:R-:W0:Y:S08]  /*0250*/  @!P1 LDC.64 R8, c[0x0][0x390] ;  /* 0x0000e400ff089b82 */ /* 0x000e300000000a00 */
[----:B------:R-:W1:Y:S01]  /*0260*/  @!P0 LDC.64 R10, c[0x0][0x388] ;  /* 0x0000e200ff0a8b82 */ /* 0x000e620000000a00 */
[----:B0-----:R-:W-:-:S05]  /*0270*/  @!P1 IMAD.WIDE R8, R17, 0x4, R8 ;  /* 0x0000000411089825 */ /* 0x001fca00078e0208 */
[----:B------:R-:W2:Y:S01]  /*0280*/  @!P1 LDG.E R26, desc[UR8][R8.64] ;  /* 0x00000008081a9981 */ /* 0x000ea2000c1e1900 */
[----:B-1----:R-:W-:-:S05]  /*0290*/  @!P0 IMAD.WIDE.U32 R10, R6, 0x4, R10 ;  /* 0x00000004060a8825 */ /* 0x002fca00078e000a */
[----:B------:R-:W3:Y:S01]  /*02a0*/  @!P0 LDG.E R22, desc[UR8][R10.64] ;  /* 0x000000080a168981 */ /* 0x000ee2000c1e1900 */
[----:B------:R-:W-:-:S05]  /*02b0*/  VIADD R20, R20, 0x1 ;  /* 0x0000000114147836 */ /* 0x000fca0000000000 */
[----:B------:R-:W-:Y:S02]  /*02c0*/  ISETP.NE.AND P0, PT, R20, RZ, PT ;  /* 0x000000ff1400720c */ /* 0x000fe40003f05270 */
[----:B------:R-:W-:Y:S02]  /*02d0*/  IADD3 R3, PT, PT, R3, 0x10, RZ ;  /* 0x0000001003037810 */ /* 0x000fe40007ffe0ff */
[----:B------:R-:W-:Y:S02]  /*02e0*/  IADD3 R7, PT, PT, R7, 0x10, RZ ;  /* 0x0000001007077810 */ /* 0x000fe40007ffe0ff */
[----:B------:R-:W-:Y:S02]  /*02f0*/  LEA R17, R0, R17, 0x4 ;  /* 0x0000001100117211 */ /* 0x000fe400078e20ff */
[----:B------:R-:W-:Y:S01]  /*0300*/  IADD3 R6, PT, PT, R6, 0x10, RZ ;  /* 0x0000001006067810 */ /* 0x000fe20007ffe0ff */
[----:B---3--:R-:W-:Y:S04]  /*0310*/  STS [R21], R22 ;  /* 0x0000001615007388 */ /* 0x008fe80000000800 */
[----:B--2---:R-:W-:Y:S01]  /*0320*/  STS [R19], R26 ;  /* 0x0000001a13007388 */ /* 0x004fe20000000800 */
[----:B------:R-:W-:Y:S06]  /*0330*/  BAR.SYNC.DEFER_BLOCKING 0x0 ;  /* 0x0000000000007b1d */ /* 0x000fec0000010000 */
[----:B------:R-:W-:Y:S04]  /*0340*/  LDS R27, [R18] ;  /* 0x00000000121b7984 */ /* 0x000fe80000000800 */
[----:B------:R-:W0:Y:S04]  /*0350*/  LDS.128 R12, [R16] ;  /* 0x00000000100c7984 */ /* 0x000e280000000c00 */
[----:B------:R-:W1:Y:S04]  /*0360*/  LDS R29, [R18+0x40] ;  /* 0x00004000121d7984 */ /* 0x000e680000000800 */
[----:B------:R-:W2:Y:S04]  /*0370*/  LDS R25, [R18+0x80] ;  /* 0x0000800012197984 */ /* 0x000ea80000000800 */
[----:B------:R-:W3:Y:S04]  /*0380*/  LDS R24, [R18+0xc0] ;  /* 0x0000c00012187984 */ /* 0x000ee80000000800 */
[----:B------:R-:W-:Y:S04]  /*0390*/  LDS.128 R8, [R16+0x10] ;  /* 0x0000100010087984 */ /* 0x000fe80000000c00 */
[----:B------:R-:W-:Y:S04]  /*03a0*/  LDS R22, [R18+0x140] ;  /* 0x0001400012167984 */ /* 0x000fe80000000800 */
[----:B------:R-:W-:Y:S01]  /*03b0*/  LDS R26, [R18+0x1c0] ;  /* 0x0001c000121a7984 */ /* 0x000fe20000000800 */
[----:B0-----:R-:W-:-:S03]  /*03c0*/  FFMA R12, R12, R27, R23 ;  /* 0x0000001b0c0c7223 */ /* 0x001fc60000000017 */
[----:B------:R-:W0:Y:S01]  /*03d0*/  LDS R23, [R18+0x100] ;  /* 0x0001000012177984 */ /* 0x000e220000000800 */
[----:B-1----:R-:W-:-:S03]  /*03e0*/  FFMA R12, R29, R13, R12 ;  /* 0x0000000d1d0c7223 */ /* 0x002fc6000000000c */
[----:B------:R-:W-:Y:S01]  /*03f0*/  LDS R27, [R18+0x200] ;  /* 0x00020000121b7984 */ /* 0x000fe20000000800 */
[----:B--2---:R-:W-:-:S03]  /*0400*/  FFMA R13, R25, R14, R12 ;  /* 0x0000000e190d7223 */ /* 0x004fc6000000000c */
[----:B------:R-:W1:Y:S01]  /*0410*/  LDS R25, [R18+0x180] ;  /* 0x0001800012197984 */ /* 0x000e620000000800 */
[----:B---3--:R-:W-:-:S03]  /*0420*/  FFMA R13, R24, R15, R13 ;  /* 0x0000000f180d7223 */ /* 0x008fc6000000000d */
[----:B------:R-:W-:Y:S01]  /*0430*/  LDS R24, [R18+0x240] ;  /* 0x0002400012187984 */ /* 0x000fe20000000800 */
[----:B0-----:R-:W-:-:S03]  /*0440*/  FFMA R23, R8, R23, R13 ;  /* 0x0000001708177223 */ /* 0x001fc6000000000d */
[----:B------:R-:W0:Y:S01]  /*0450*/  LDS.128 R12, [R16+0x20] ;  /* 0x00002000100c7984 */ /* 0x000e220000000c00 */
[----:B------:R-:W-:-:S03]  /*0460*/  FFMA R22, R22, R9, R23 ;  /* 0x0000000916167223 */ /* 0x000fc60000000017 */
[----:B------:R-:W2:Y:S01]  /*0470*/  LDS R23, [R18+0x280] ;  /* 0x0002800012177984 */ /* 0x000ea20000000800 */
[----:B-1----:R-:W-:-:S03]  /*0480*/  FFMA R25, R25, R10, R22 ;  /* 0x0000000a19197223 */ /* 0x002fc60000000016 */
[----:B------:R-:W1:Y:S01]  /*0490*/  LDS R22, [R18+0x2c0] ;  /* 0x0002c00012167984 */ /* 0x000e620000000800 */
[----:B------:R-:W-:-:S03]  /*04a0*/  FFMA R11, R26, R11, R25 ;  /* 0x0000000b1a0b7223 */ /* 0x000fc60000000019 */
[----:B------:R-:W-:Y:S01]  /*04b0*/  LDS R25, [R18+0x300] ;  /* 0x0003000012197984 */ /* 0x000fe20000000800 */
[----:B0-----:R-:W-:-:S03]  /*04c0*/  FFMA R27, R12, R27, R11 ;  /* 0x0000001b0c1b7223 */ /* 0x001fc6000000000b */
[----:B------:R-:W0:Y:S01]  /*04d0*/  LDS.128 R8, [R16+0x30] ;  /* 0x0000300010087984 */ /* 0x000e220000000c00 */
[----:B------:R-:W-:-:S03]  /*04e0*/  FFMA R24, R24, R13, R27 ;  /* 0x0000000d18187223 */ /* 0x000fc6000000001b */
[----:B------:R-:W3:Y:S04]  /*04f0*/  LDS R27, [R18+0x340] ;  /* 0x00034000121b7984 */ /* 0x000ee80000000800 */
[----:B------:R-:W4:Y:S04]  /*0500*/  LDS R13, [R18+0x380] ;  /* 0x00038000120d7984 */ /* 0x000f280000000800 */
[----:B------:R-:W5:Y:S01]  /*0510*/  LDS R12, [R18+0x3c0] ;  /* 0x0003c000120c7984 */ /* 0x000f620000000800 */
[----:B--2---:R-:W-:-:S04]  /*0520*/  FFMA R23, R23, R14, R24 ;  /* 0x0000000e17177223 */ /* 0x004fc80000000018 */
[----:B-1----:R-:W-:-:S04]  /*0530*/  FFMA R15, R22, R15, R23 ;  /* 0x0000000f160f7223 */ /* 0x002fc80000000017 */
[----:B0-----:R-:W-:-:S04]  /*0540*/  FFMA R8, R8, R25, R15 ;  /* 0x0000001908087223 */ /* 0x001fc8000000000f */
[----:B---3--:R-:W-:-:S04]  /*0550*/  FFMA R8, R27, R9, R8 ;  /* 0x000000091b087223 */ /* 0x008fc80000000008 */
[----:B----4-:R-:W-:-:S04]  /*0560*/  FFMA R13, R13, R10, R8 ;  /* 0x0000000a0d0d7223 */ /* 0x010fc80000000008 */
[----:B-----5:R-:W-:Y:S01]  /*0570*/  FFMA R23, R12, R11, R13 ;  /* 0x0000000b0c177223 */ /* 0x020fe2000000000d */
[----:B------:R-:W-:Y:S06]  /*0580*/  BAR.SYNC.DEFER_BLOCKING 0x0 ;  /* 0x0000000000007b1d */ /* 0x000fec0000010000 */
[----:B------:R-:W-:Y:S05]  /*0590*/  @P0 BRA `(.L_x_12) ;  /* 0xfffffffc00100947 */ /* 0x000fea000383ffff */
.L_x_11:
[----:B------:R-:W-:-:S04]  /*05a0*/  VIMNMX R3, PT, PT, R5, R2, !PT ;  /* 0x0000000205037248 */ /* 0x000fc80007fe0100 */
[----:B------:R-:W-:-:S13]  /*05b0*/  ISETP.GE.AND P0, PT, R3, R0, PT ;  /* 0x000000000300720c */ /* 0x000fda0003f06270 */
[----:B------:R-:W-:Y:S05]  /*05c0*/  @P0 EXIT ;  /* 0x000000000000094d */ /* 0x000fea0003800000 */
[----:B------:R-:W0:Y:S01]  /*05d0*/  LDC.64 R6, c[0x0][0x380] ;  /* 0x0000e000ff067b82 */ /* 0x000e220000000a00 */
[----:B------:R-:W-:-:S04]  /*05e0*/  IMAD R3, R5, R0, R2 ;  /* 0x0000000005037224 */ /* 0x000fc800078e0202 */
[----:B0-----:R-:W-:-:S05]  /*05f0*/  IMAD.WIDE R2, R3, 0x4, R6 ;  /* 0x0000000403027825 */ /* 0x001fca00078e0206 */
[----:B------:R-:W-:Y:S01]  /*0600*/  STG.E desc[UR8][R2.64], R23 ;  /* 0x0000001702007986 */ /* 0x000fe2000c101908 */
[----:B------:R-:W-:Y:S05]  /*0610*/  EXIT ;  /* 0x000000000000794d */ /* 0x000fea0003800000 */
.L_x_13:
        /* <DEDUP_REMOVED lines=14> */
.L_x_18:


//--------------------- .nv.shared.reserved.0     --------------------------
	.section	.nv.shared.reserved.0,"aw",@nobits
	.weak		__nv_reservedSMEM_offset_0_alias
	.size		__nv_reservedSMEM_offset_0_alias, 0, 64
	.other		__nv_reservedSMEM_offset_0_alias,@"STO_CUDA_RESERVED_SHARED STV_DEFAULT"
__nv_reservedSMEM_offset_0_alias:
	.zero		0
	.zero		64


//--------------------- .nv.shared._Z14multiplyKernelPfPKfS1_i --------------------------
	.section	.nv.shared._Z14multiplyKernelPfPKfS1_i,"aw",@nobits
	.sectionflags	@""
	.align	4
.nv.shared._Z14multiplyKernelPfPKfS1_i:
	.zero		3072


//--------------------- .nv.constant0._Z14combineResultsPfS_S_S_i --------------------------
	.section	.nv.constant0._Z14combineResultsPfS_S_S_i,"a",@progbits
	.sectionflags	@""
	.align	4
.nv.constant0._Z14combineResultsPfS_S_S_i:
	.zero		932


//--------------------- .nv.constant0._Z14invertDiagonalPfS_i --------------------------
	.section	.nv.constant0._Z14invertDiagonalPfS_i,"a",@progbits
	.sectionflags	@""
	.align	4
.nv.constant0._Z14invertDiagonalPfS_i:
	.zero		916


//--------------------- .nv.constant0._Z29extractDiagonalAndOffDiagonalPfS_S_i --------------------------
	.section	.nv.constant0._Z29extractDiagonalAndOffDiagonalPfS_S_i,"a",@progbits
	.sectionflags	@""
	.align	4
.nv.constant0._Z29extractDiagonalAndOffDiagonalPfS_S_i:
	.zero		924


//--------------------- .nv.constant0._Z14multiplyKernelPfPKfS1_i --------------------------
	.section	.nv.constant0._Z14multiplyKernelPfPKfS1_i,"a",@progbits
	.sectionflags	@""
	.align	4
.nv.constant0._Z14multiplyKernelPfPKfS1_i:
	.zero		924


//--------------------- SYMBOLS --------------------------

	.type		.nv.reservedSmem.offset0,@object
	.size		.nv.reservedSmem.offset0,0x4
	.type		.nv.reservedSmem.cap,@object
	.size		.nv.reservedSmem.cap,0x4
